//
// Generated by NVIDIA NVVM Compiler
//
// Compiler Build ID: CL-36424714
// Cuda compilation tools, release 13.0, V13.0.88
// Based on NVVM 20.0.0
//

.version 9.0
.target sm_100
.address_size 64

	// .globl	_Z11test_globalPf
.global .align 1 .b8 _ZN34_INTERNAL_54858ab3_4_k_cu_95752c654cuda3std3__45__cpo5beginE[1];
.global .align 1 .b8 _ZN34_INTERNAL_54858ab3_4_k_cu_95752c654cuda3std3__45__cpo3endE[1];
.global .align 1 .b8 _ZN34_INTERNAL_54858ab3_4_k_cu_95752c654cuda3std3__45__cpo6cbeginE[1];
.global .align 1 .b8 _ZN34_INTERNAL_54858ab3_4_k_cu_95752c654cuda3std3__45__cpo4cendE[1];
.global .align 1 .b8 _ZN34_INTERNAL_54858ab3_4_k_cu_95752c654cuda3std3__45__cpo6rbeginE[1];
.global .align 1 .b8 _ZN34_INTERNAL_54858ab3_4_k_cu_95752c654cuda3std3__45__cpo4rendE[1];
.global .align 1 .b8 _ZN34_INTERNAL_54858ab3_4_k_cu_95752c654cuda3std3__45__cpo7crbeginE[1];
.global .align 1 .b8 _ZN34_INTERNAL_54858ab3_4_k_cu_95752c654cuda3std3__45__cpo5crendE[1];
.global .align 1 .b8 _ZN34_INTERNAL_54858ab3_4_k_cu_95752c654cuda3std3__419piecewise_constructE[1];
.global .align 1 .b8 _ZN34_INTERNAL_54858ab3_4_k_cu_95752c654cuda3std6ranges3__45__cpo4swapE[1];
.global .align 1 .b8 _ZN34_INTERNAL_54858ab3_4_k_cu_95752c654cuda3std6ranges3__45__cpo9iter_moveE[1];
.global .align 1 .b8 _ZN34_INTERNAL_54858ab3_4_k_cu_95752c654cuda3std6ranges3__45__cpo5beginE[1];
.global .align 1 .b8 _ZN34_INTERNAL_54858ab3_4_k_cu_95752c654cuda3std6ranges3__45__cpo3endE[1];
.global .align 1 .b8 _ZN34_INTERNAL_54858ab3_4_k_cu_95752c654cuda3std6ranges3__45__cpo6cbeginE[1];
.global .align 1 .b8 _ZN34_INTERNAL_54858ab3_4_k_cu_95752c654cuda3std6ranges3__45__cpo4cendE[1];
.global .align 1 .b8 _ZN34_INTERNAL_54858ab3_4_k_cu_95752c654cuda3std6ranges3__45__cpo7advanceE[1];
.global .align 1 .b8 _ZN34_INTERNAL_54858ab3_4_k_cu_95752c654cuda3std6ranges3__45__cpo9iter_swapE[1];
.global .align 1 .b8 _ZN34_INTERNAL_54858ab3_4_k_cu_95752c654cuda3std6ranges3__45__cpo4nextE[1];
.global .align 1 .b8 _ZN34_INTERNAL_54858ab3_4_k_cu_95752c654cuda3std6ranges3__45__cpo4prevE[1];
.global .align 1 .b8 _ZN34_INTERNAL_54858ab3_4_k_cu_95752c654cuda3std6ranges3__45__cpo4dataE[1];
.global .align 1 .b8 _ZN34_INTERNAL_54858ab3_4_k_cu_95752c654cuda3std6ranges3__45__cpo5cdataE[1];
.global .align 1 .b8 _ZN34_INTERNAL_54858ab3_4_k_cu_95752c654cuda3std6ranges3__45__cpo4sizeE[1];
.global .align 1 .b8 _ZN34_INTERNAL_54858ab3_4_k_cu_95752c654cuda3std6ranges3__45__cpo5ssizeE[1];
.global .align 1 .b8 _ZN34_INTERNAL_54858ab3_4_k_cu_95752c654cuda3std6ranges3__45__cpo8distanceE[1];

.visible .entry _Z11test_globalPf(
	.param .u64 .ptr .align 1 _Z11test_globalPf_param_0
)
{
	.reg .b32 	%r<5>;
	.reg .b64 	%rd<3>;

	ld.param.u64 	%rd1, [_Z11test_globalPf_param_0];
	cvta.to.global.u64 	%rd2, %rd1;
	mov.b32 	%r1, 1065353216;
	st.global.u32 	[%rd2], %r1;
	mov.b32 	%r2, 1073741824;
	st.global.u32 	[%rd2+4], %r2;
	mov.b32 	%r3, 1080033280;
	st.global.u32 	[%rd2+8], %r3;
	st.global.u32 	[%rd2+12], %r1;
	mov.b32 	%r4, 1077936128;
	st.global.u32 	[%rd2+16], %r4;
	ret;

}


// ===== COMPILED SASS (sm_100) =====

	.target	sm_100

	.elftype	@"ET_EXEC"


//--------------------- .note.nv.tkinfo           --------------------------
	.section	.note.nv.tkinfo,"",@"SHT_NOTE"
	.sectionflags	@"SHF_NOTE_NV_TKINFO"
	.tkinfo
        /*0018*/ 	.word	0x00000002
        /*0030*/ 	.string	""
        /*0030*/ 	.string	"ptxas"
        /*0030*/ 	.string	"Cuda compilation tools, release 13.0, V13.0.88"
        /*0030*/ 	.string	"Build cuda_13.0.r13.0/compiler.36424714_0"
        /*0030*/ 	.string	"-arch sm_100 -m 64 "



//--------------------- .note.nv.cuinfo           --------------------------
	.section	.note.nv.cuinfo,"",@"SHT_NOTE"
	.sectionflags	@"SHF_NOTE_NV_CUINFO"
        /*0018*/ 	.short	0x0002
        /*001a*/ 	.short	0x0064
        /*001c*/ 	.short	0x0082
	.zero		2


//--------------------- .nv.info                  --------------------------
	.section	.nv.info,"",@"SHT_CUDA_INFO"
	.align	4


	//----- nvinfo : EIATTR_REGCOUNT
	.align		4
        /*0000*/ 	.byte	0x04, 0x2f
        /*0002*/ 	.short	(.L_25 - .L_24)
	.align		4
.L_24:
        /*0004*/ 	.word	index@(_Z11test_globalPf)
        /*0008*/ 	.word	0x0000000e


	//----- nvinfo : EIATTR_FRAME_SIZE
	.align		4
.L_25:
        /*000c*/ 	.byte	0x04, 0x11
        /*000e*/ 	.short	(.L_27 - .L_26)
	.align		4
.L_26:
        /*0010*/ 	.word	index@(_Z11test_globalPf)
        /*0014*/ 	.word	0x00000000


	//----- nvinfo : EIATTR_MIN_STACK_SIZE
	.align		4
.L_27:
        /*0018*/ 	.byte	0x04, 0x12
        /*001a*/ 	.short	(.L_29 - .L_28)
	.align		4
.L_28:
        /*001c*/ 	.word	index@(_Z11test_globalPf)
        /*0020*/ 	.word	0x00000000
.L_29:


//--------------------- .nv.compat                --------------------------
	.section	.nv.compat,"",@"SHT_CUDA_COMPAT_INFO"
	.align	4
        /*0000*/ 	.byte	0x02, 0x09, 0x00, 0x00, 0x02, 0x02, 0x01, 0x00, 0x02, 0x05, 0x05, 0x00, 0x03, 0x07, 0x01, 0x01
        /*0010*/ 	.byte	0x02, 0x03, 0x00, 0x00, 0x02, 0x06, 0x01, 0x00, 0x04, 0x0b, 0x08, 0x00, 0x09, 0x00, 0x00, 0x00
        /*0020*/ 	.byte	0x00, 0x00, 0x00, 0x00


//--------------------- .nv.info._Z11test_globalPf --------------------------
	.section	.nv.info._Z11test_globalPf,"",@"SHT_CUDA_INFO"
	.sectionflags	@""
	.align	4


	//----- nvinfo : EIATTR_CUDA_API_VERSION
	.align		4
        /*0000*/ 	.byte	0x04, 0x37
        /*0002*/ 	.short	(.L_31 - .L_30)
.L_30:
        /*0004*/ 	.word	0x00000082


	//----- nvinfo : EIATTR_KPARAM_INFO
	.align		4
.L_31:
        /*0008*/ 	.byte	0x04, 0x17
        /*000a*/ 	.short	(.L_33 - .L_32)
.L_32:
        /*000c*/ 	.word	0x00000000
        /*0010*/ 	.short	0x0000
        /*0012*/ 	.short	0x0000
        /*0014*/ 	.byte	0x00, 0xf5, 0x21, 0x00


	//----- nvinfo : EIATTR_SPARSE_MMA_MASK
	.align		4
.L_33:
        /*0018*/ 	.byte	0x03, 0x50
        /*001a*/ 	.short	0x0000


	//----- nvinfo : EIATTR_MAXREG_COUNT
	.align		4
        /*001c*/ 	.byte	0x03, 0x1b
        /*001e*/ 	.short	0x00ff


	//----- nvinfo : EIATTR_MERCURY_ISA_VERSION
	.align		4
        /*0020*/ 	.byte	0x03, 0x5f
        /*0022*/ 	.short	0x0101


	//----- nvinfo : EIATTR_VRC_CTA_INIT_COUNT
	.align		4
        /*0024*/ 	.byte	0x02, 0x4a
	.zero		1
	.zero		1


	//----- nvinfo : EIATTR_EXIT_INSTR_OFFSETS
	.align		4
        /*0028*/ 	.byte	0x04, 0x1c
        /*002a*/ 	.short	(.L_35 - .L_34)


	//   ....[0]....
.L_34:
        /*002c*/ 	.word	0x000000c0


	//----- nvinfo : EIATTR_CBANK_PARAM_SIZE
	.align		4
.L_35:
        /*0030*/ 	.byte	0x03, 0x19
        /*0032*/ 	.short	0x0008


	//----- nvinfo : EIATTR_PARAM_CBANK
	.align		4
        /*0034*/ 	.byte	0x04, 0x0a
        /*0036*/ 	.short	(.L_37 - .L_36)
	.align		4
.L_36:
        /*0038*/ 	.word	index@(.nv.constant0._Z11test_globalPf)
        /*003c*/ 	.short	0x0380
        /*003e*/ 	.short	0x0008


	//----- nvinfo : EIATTR_SW_WAR
	.align		4
.L_37:
        /*0040*/ 	.byte	0x04, 0x36
        /*0042*/ 	.short	(.L_39 - .L_38)
.L_38:
        /*0044*/ 	.word	0x00000008
.L_39:


//--------------------- .nv.callgraph             --------------------------
	.section	.nv.callgraph,"",@"SHT_CUDA_CALLGRAPH"
	.align	4
	.sectionentsize	8
	.align		4
        /*0000*/ 	.word	0x00000000
	.align		4
        /*0004*/ 	.word	0xffffffff
	.align		4
        /*0008*/ 	.word	0x00000000
	.align		4
        /*000c*/ 	.word	0xfffffffe
	.align		4
        /*0010*/ 	.word	0x00000000
	.align		4
        /*0014*/ 	.word	0xfffffffd
	.align		4
        /*0018*/ 	.word	0x00000000
	.align		4
        /*001c*/ 	.word	0xfffffffc


//--------------------- .nv.constant4             --------------------------
	.section	.nv.constant4,"a",@progbits
	.align	8
	.align		8
.nv.constant4:
        /*0000*/ 	.dword	_ZN34_INTERNAL_54858ab3_4_k_cu_95752c654cuda3std3__45__cpo5beginE
	.align		8
        /*0008*/ 	.dword	_ZN34_INTERNAL_54858ab3_4_k_cu_95752c654cuda3std3__45__cpo3endE
	.align		8
        /*0010*/ 	.dword	_ZN34_INTERNAL_54858ab3_4_k_cu_95752c654cuda3std3__45__cpo6cbeginE
	.align		8
        /*0018*/ 	.dword	_ZN34_INTERNAL_54858ab3_4_k_cu_95752c654cuda3std3__45__cpo4cendE
	.align		8
        /*0020*/ 	.dword	_ZN34_INTERNAL_54858ab3_4_k_cu_95752c654cuda3std3__45__cpo6rbeginE
	.align		8
        /*0028*/ 	.dword	_ZN34_INTERNAL_54858ab3_4_k_cu_95752c654cuda3std3__45__cpo4rendE
	.align		8
        /*0030*/ 	.dword	_ZN34_INTERNAL_54858ab3_4_k_cu_95752c654cuda3std3__45__cpo7crbeginE
	.align		8
        /*0038*/ 	.dword	_ZN34_INTERNAL_54858ab3_4_k_cu_95752c654cuda3std3__45__cpo5crendE
	.align		8
        /*0040*/ 	.dword	_ZN34_INTERNAL_54858ab3_4_k_cu_95752c654cuda3std3__419piecewise_constructE
	.align		8
        /*0048*/ 	.dword	_ZN34_INTERNAL_54858ab3_4_k_cu_95752c654cuda3std6ranges3__45__cpo4swapE
	.align		8
        /*0050*/ 	.dword	_ZN34_INTERNAL_54858ab3_4_k_cu_95752c654cuda3std6ranges3__45__cpo9iter_moveE
	.align		8
        /*0058*/ 	.dword	_ZN34_INTERNAL_54858ab3_4_k_cu_95752c654cuda3std6ranges3__45__cpo5beginE
	.align		8
        /*0060*/ 	.dword	_ZN34_INTERNAL_54858ab3_4_k_cu_95752c654cuda3std6ranges3__45__cpo3endE
	.align		8
        /*0068*/ 	.dword	_ZN34_INTERNAL_54858ab3_4_k_cu_95752c654cuda3std6ranges3__45__cpo6cbeginE
	.align		8
        /*0070*/ 	.dword	_ZN34_INTERNAL_54858ab3_4_k_cu_95752c654cuda3std6ranges3__45__cpo4cendE
	.align		8
        /*0078*/ 	.dword	_ZN34_INTERNAL_54858ab3_4_k_cu_95752c654cuda3std6ranges3__45__cpo7advanceE
	.align		8
        /*0080*/ 	.dword	_ZN34_INTERNAL_54858ab3_4_k_cu_95752c654cuda3std6ranges3__45__cpo9iter_swapE
	.align		8
        /*0088*/ 	.dword	_ZN34_INTERNAL_54858ab3_4_k_cu_95752c654cuda3std6ranges3__45__cpo4nextE
	.align		8
        /*0090*/ 	.dword	_ZN34_INTERNAL_54858ab3_4_k_cu_95752c654cuda3std6ranges3__45__cpo4prevE
	.align		8
        /*0098*/ 	.dword	_ZN34_INTERNAL_54858ab3_4_k_cu_95752c654cuda3std6ranges3__45__cpo4dataE
	.align		8
        /*00a0*/ 	.dword	_ZN34_INTERNAL_54858ab3_4_k_cu_95752c654cuda3std6ranges3__45__cpo5cdataE
	.align		8
        /*00a8*/ 	.dword	_ZN34_INTERNAL_54858ab3_4_k_cu_95752c654cuda3std6ranges3__45__cpo4sizeE
	.align		8
        /*00b0*/ 	.dword	_ZN34_INTERNAL_54858ab3_4_k_cu_95752c654cuda3std6ranges3__45__cpo5ssizeE
	.align		8
        /*00b8*/ 	.dword	_ZN34_INTERNAL_54858ab3_4_k_cu_95752c654cuda3std6ranges3__45__cpo8distanceE


//--------------------- .text._Z11test_globalPf   --------------------------
	.section	.text._Z11test_globalPf,"ax",@progbits
	.align	128
        .global         _Z11test_globalPf
        .type           _Z11test_globalPf,@function
        .size           _Z11test_globalPf,(.L_x_1 - _Z11test_globalPf)
        .other          _Z11test_globalPf,@"STO_CUDA_ENTRY STV_DEFAULT"
_Z11test_globalPf:
.text._Z11test_globalPf:
[----:B------:R-:W-:Y:S08]  /*0000*/  LDC R1, c[0x0][0x37c] ;  /* 0x0000df00ff017b82 */ /* 0x000ff00000000800 */
[----:B------:R-:W0:Y:S01]  /*0010*/  LDC.64 R2, c[0x0][0x380] ;  /* 0x0000e000ff027b82 */ /* 0x000e220000000a00 */
[----:B------:R-:W0:Y:S01]  /*0020*/  LDCU.64 UR4, c[0x0][0x358] ;  /* 0x00006b00ff0477ac */ /* 0x000e220008000a00 */
[----:B------:R-:W-:-:S02]  /*0030*/  HFMA2 R9, -RZ, RZ, 2.1875, 0 ;  /* 0x40600000ff097431 */ /* 0x000fc400000001ff */
[----:B------:R-:W-:Y:S01]  /*0040*/  IMAD.MOV.U32 R5, RZ, RZ, 0x3f800000 ;  /* 0x3f800000ff057424 */ /* 0x000fe200078e00ff */
[----:B------:R-:W-:Y:S01]  /*0050*/  MOV R11, 0x40400000 ;  /* 0x40400000000b7802 */ /* 0x000fe20000000f00 */
[----:B------:R-:W-:-:S03]  /*0060*/  IMAD.MOV.U32 R7, RZ, RZ, 0x40000000 ;  /* 0x40000000ff077424 */ /* 0x000fc600078e00ff */
[----:B0-----:R-:W-:Y:S04]  /*0070*/  STG.E desc[UR4][R2.64], R5 ;  /* 0x0000000502007986 */ /* 0x001fe8000c101904 */
[----:B------:R-:W-:Y:S04]  /*0080*/  STG.E desc[UR4][R2.64+0xc], R5 ;  /* 0x00000c0502007986 */ /* 0x000fe8000c101904 */
[----:B------:R-:W-:Y:S04]  /*0090*/  STG.E desc[UR4][R2.64+0x4], R7 ;  /* 0x0000040702007986 */ /* 0x000fe8000c101904 */
[----:B------:R-:W-:Y:S04]  /*00a0*/  STG.E desc[UR4][R2.64+0x8], R9 ;  /* 0x0000080902007986 */ /* 0x000fe8000c101904 */
[----:B------:R-:W-:Y:S01]  /*00b0*/  STG.E desc[UR4][R2.64+0x10], R11 ;  /* 0x0000100b02007986 */ /* 0x000fe2000c101904 */
[----:B------:R-:W-:Y:S05]  /*00c0*/  EXIT ;  /* 0x000000000000794d */ /* 0x000fea0003800000 */
.L_x_0:
[----:B------:R-:W-:-:S00]  /*00d0*/  BRA `(.L_x_0) ;  /* 0xfffffffc00fc7947 */ /* 0x000fc0000383ffff */
[----:B------:R-:W-:-:S00]  /*00e0*/  NOP ;  /* 0x0000000000007918 */ /* 0x000fc00000000000 */
        /* <DEDUP_REMOVED lines=9> */
.L_x_1:


//--------------------- .nv.shared.reserved.0     --------------------------
	.section	.nv.shared.reserved.0,"aw",@nobits
	.weak		__nv_reservedSMEM_offset_0_alias
	.size		__nv_reservedSMEM_offset_0_alias, 0, 64
	.other		__nv_reservedSMEM_offset_0_alias,@"STO_CUDA_RESERVED_SHARED STV_DEFAULT"
__nv_reservedSMEM_offset_0_alias:
	.zero		0
	.zero		64


//--------------------- .nv.global                --------------------------
	.section	.nv.global,"aw",@nobits
.nv.global:
	.type		_ZN34_INTERNAL_54858ab3_4_k_cu_95752c654cuda3std3__45__cpo6cbeginE,@object
	.size		_ZN34_INTERNAL_54858ab3_4_k_cu_95752c654cuda3std3__45__cpo6cbeginE,(_ZN34_INTERNAL_54858ab3_4_k_cu_95752c654cuda3std6ranges3__45__cpo4prevE - _ZN34_INTERNAL_54858ab3_4_k_cu_95752c654cuda3std3__45__cpo6cbeginE)
_ZN34_INTERNAL_54858ab3_4_k_cu_95752c654cuda3std3__45__cpo6cbeginE:
	.zero		1
	.type		_ZN34_INTERNAL_54858ab3_4_k_cu_95752c654cuda3std6ranges3__45__cpo4prevE,@object
	.size		_ZN34_INTERNAL_54858ab3_4_k_cu_95752c654cuda3std6ranges3__45__cpo4prevE,(_ZN34_INTERNAL_54858ab3_4_k_cu_95752c654cuda3std6ranges3__45__cpo9iter_moveE - _ZN34_INTERNAL_54858ab3_4_k_cu_95752c654cuda3std6ranges3__45__cpo4prevE)
_ZN34_INTERNAL_54858ab3_4_k_cu_95752c654cuda3std6ranges3__45__cpo4prevE:
	.zero		1
	.type		_ZN34_INTERNAL_54858ab3_4_k_cu_95752c654cuda3std6ranges3__45__cpo9iter_moveE,@object
	.size		_ZN34_INTERNAL_54858ab3_4_k_cu_95752c654cuda3std6ranges3__45__cpo9iter_moveE,(_ZN34_INTERNAL_54858ab3_4_k_cu_95752c654cuda3std3__45__cpo7crbeginE - _ZN34_INTERNAL_54858ab3_4_k_cu_95752c654cuda3std6ranges3__45__cpo9iter_moveE)
_ZN34_INTERNAL_54858ab3_4_k_cu_95752c654cuda3std6ranges3__45__cpo9iter_moveE:
	.zero		1
	.type		_ZN34_INTERNAL_54858ab3_4_k_cu_95752c654cuda3std3__45__cpo7crbeginE,@object
	.size		_ZN34_INTERNAL_54858ab3_4_k_cu_95752c654cuda3std3__45__cpo7crbeginE,(_ZN34_INTERNAL_54858ab3_4_k_cu_95752c654cuda3std6ranges3__45__cpo5ssizeE - _ZN34_INTERNAL_54858ab3_4_k_cu_95752c654cuda3std3__45__cpo7crbeginE)
_ZN34_INTERNAL_54858ab3_4_k_cu_95752c654cuda3std3__45__cpo7crbeginE:
	.zero		1
	.type		_ZN34_INTERNAL_54858ab3_4_k_cu_95752c654cuda3std6ranges3__45__cpo5ssizeE,@object
	.size		_ZN34_INTERNAL_54858ab3_4_k_cu_95752c654cuda3std6ranges3__45__cpo5ssizeE,(_ZN34_INTERNAL_54858ab3_4_k_cu_95752c654cuda3std6ranges3__45__cpo4cendE - _ZN34_INTERNAL_54858ab3_4_k_cu_95752c654cuda3std6ranges3__45__cpo5ssizeE)
_ZN34_INTERNAL_54858ab3_4_k_cu_95752c654cuda3std6ranges3__45__cpo5ssizeE:
	.zero		1
	.type		_ZN34_INTERNAL_54858ab3_4_k_cu_95752c654cuda3std6ranges3__45__cpo4cendE,@object
	.size		_ZN34_INTERNAL_54858ab3_4_k_cu_95752c654cuda3std6ranges3__45__cpo4cendE,(_ZN34_INTERNAL_54858ab3_4_k_cu_95752c654cuda3std3__45__cpo5beginE - _ZN34_INTERNAL_54858ab3_4_k_cu_95752c654cuda3std6ranges3__45__cpo4cendE)
_ZN34_INTERNAL_54858ab3_4_k_cu_95752c654cuda3std6ranges3__45__cpo4cendE:
	.zero		1
	.type		_ZN34_INTERNAL_54858ab3_4_k_cu_95752c654cuda3std3__45__cpo5beginE,@object
	.size		_ZN34_INTERNAL_54858ab3_4_k_cu_95752c654cuda3std3__45__cpo5beginE,(_ZN34_INTERNAL_54858ab3_4_k_cu_95752c654cuda3std6ranges3__45__cpo9iter_swapE - _ZN34_INTERNAL_54858ab3_4_k_cu_95752c654cuda3std3__45__cpo5beginE)
_ZN34_INTERNAL_54858ab3_4_k_cu_95752c654cuda3std3__45__cpo5beginE:
	.zero		1
	.type		_ZN34_INTERNAL_54858ab3_4_k_cu_95752c654cuda3std6ranges3__45__cpo9iter_swapE,@object
	.size		_ZN34_INTERNAL_54858ab3_4_k_cu_95752c654cuda3std6ranges3__45__cpo9iter_swapE,(_ZN34_INTERNAL_54858ab3_4_k_cu_95752c654cuda3std3__419piecewise_constructE - _ZN34_INTERNAL_54858ab3_4_k_cu_95752c654cuda3std6ranges3__45__cpo9iter_swapE)
_ZN34_INTERNAL_54858ab3_4_k_cu_95752c654cuda3std6ranges3__45__cpo9iter_swapE:
	.zero		1
	.type		_ZN34_INTERNAL_54858ab3_4_k_cu_95752c654cuda3std3__419piecewise_constructE,@object
	.size		_ZN34_INTERNAL_54858ab3_4_k_cu_95752c654cuda3std3__419piecewise_constructE,(_ZN34_INTERNAL_54858ab3_4_k_cu_95752c654cuda3std3__45__cpo6rbeginE - _ZN34_INTERNAL_54858ab3_4_k_cu_95752c654cuda3std3__419piecewise_constructE)
_ZN34_INTERNAL_54858ab3_4_k_cu_95752c654cuda3std3__419piecewise_constructE:
	.zero		1
	.type		_ZN34_INTERNAL_54858ab3_4_k_cu_95752c654cuda3std3__45__cpo6rbeginE,@object
	.size		_ZN34_INTERNAL_54858ab3_4_k_cu_95752c654cuda3std3__45__cpo6rbeginE,(_ZN34_INTERNAL_54858ab3_4_k_cu_95752c654cuda3std6ranges3__45__cpo5cdataE - _ZN34_INTERNAL_54858ab3_4_k_cu_95752c654cuda3std3__45__cpo6rbeginE)
_ZN34_INTERNAL_54858ab3_4_k_cu_95752c654cuda3std3__45__cpo6rbeginE:
	.zero		1
	.type		_ZN34_INTERNAL_54858ab3_4_k_cu_95752c654cuda3std6ranges3__45__cpo5cdataE,@object
	.size		_ZN34_INTERNAL_54858ab3_4_k_cu_95752c654cuda3std6ranges3__45__cpo5cdataE,(_ZN34_INTERNAL_54858ab3_4_k_cu_95752c654cuda3std6ranges3__45__cpo3endE - _ZN34_INTERNAL_54858ab3_4_k_cu_95752c654cuda3std6ranges3__45__cpo5cdataE)
_ZN34_INTERNAL_54858ab3_4_k_cu_95752c654cuda3std6ranges3__45__cpo5cdataE:
	.zero		1
	.type		_ZN34_INTERNAL_54858ab3_4_k_cu_95752c654cuda3std6ranges3__45__cpo3endE,@object
	.size		_ZN34_INTERNAL_54858ab3_4_k_cu_95752c654cuda3std6ranges3__45__cpo3endE,(_ZN34_INTERNAL_54858ab3_4_k_cu_95752c654cuda3std3__45__cpo4cendE - _ZN34_INTERNAL_54858ab3_4_k_cu_95752c654cuda3std6ranges3__45__cpo3endE)
_ZN34_INTERNAL_54858ab3_4_k_cu_95752c654cuda3std6ranges3__45__cpo3endE:
	.zero		1
	.type		_ZN34_INTERNAL_54858ab3_4_k_cu_95752c654cuda3std3__45__cpo4cendE,@object
	.size		_ZN34_INTERNAL_54858ab3_4_k_cu_95752c654cuda3std3__45__cpo4cendE,(_ZN34_INTERNAL_54858ab3_4_k_cu_95752c654cuda3std6ranges3__45__cpo4dataE - _ZN34_INTERNAL_54858ab3_4_k_cu_95752c654cuda3std3__45__cpo4cendE)
_ZN34_INTERNAL_54858ab3_4_k_cu_95752c654cuda3std3__45__cpo4cendE:
	.zero		1
	.type		_ZN34_INTERNAL_54858ab3_4_k_cu_95752c654cuda3std6ranges3__45__cpo4dataE,@object
	.size		_ZN34_INTERNAL_54858ab3_4_k_cu_95752c654cuda3std6ranges3__45__cpo4dataE,(_ZN34_INTERNAL_54858ab3_4_k_cu_95752c654cuda3std6ranges3__45__cpo5beginE - _ZN34_INTERNAL_54858ab3_4_k_cu_95752c654cuda3std6ranges3__45__cpo4dataE)
_ZN34_INTERNAL_54858ab3_4_k_cu_95752c654cuda3std6ranges3__45__cpo4dataE:
	.zero		1
	.type		_ZN34_INTERNAL_54858ab3_4_k_cu_95752c654cuda3std6ranges3__45__cpo5beginE,@object
	.size		_ZN34_INTERNAL_54858ab3_4_k_cu_95752c654cuda3std6ranges3__45__cpo5beginE,(_ZN34_INTERNAL_54858ab3_4_k_cu_95752c654cuda3std3__45__cpo5crendE - _ZN34_INTERNAL_54858ab3_4_k_cu_95752c654cuda3std6ranges3__45__cpo5beginE)
_ZN34_INTERNAL_54858ab3_4_k_cu_95752c654cuda3std6ranges3__45__cpo5beginE:
	.zero		1
	.type		_ZN34_INTERNAL_54858ab3_4_k_cu_95752c654cuda3std3__45__cpo5crendE,@object
	.size		_ZN34_INTERNAL_54858ab3_4_k_cu_95752c654cuda3std3__45__cpo5crendE,(_ZN34_INTERNAL_54858ab3_4_k_cu_95752c654cuda3std6ranges3__45__cpo8distanceE - _ZN34_INTERNAL_54858ab3_4_k_cu_95752c654cuda3std3__45__cpo5crendE)
_ZN34_INTERNAL_54858ab3_4_k_cu_95752c654cuda3std3__45__cpo5crendE:
	.zero		1
	.type		_ZN34_INTERNAL_54858ab3_4_k_cu_95752c654cuda3std6ranges3__45__cpo8distanceE,@object
	.size		_ZN34_INTERNAL_54858ab3_4_k_cu_95752c654cuda3std6ranges3__45__cpo8distanceE,(_ZN34_INTERNAL_54858ab3_4_k_cu_95752c654cuda3std6ranges3__45__cpo7advanceE - _ZN34_INTERNAL_54858ab3_4_k_cu_95752c654cuda3std6ranges3__45__cpo8distanceE)
_ZN34_INTERNAL_54858ab3_4_k_cu_95752c654cuda3std6ranges3__45__cpo8distanceE:
	.zero		1
	.type		_ZN34_INTERNAL_54858ab3_4_k_cu_95752c654cuda3std6ranges3__45__cpo7advanceE,@object
	.size		_ZN34_INTERNAL_54858ab3_4_k_cu_95752c654cuda3std6ranges3__45__cpo7advanceE,(_ZN34_INTERNAL_54858ab3_4_k_cu_95752c654cuda3std3__45__cpo3endE - _ZN34_INTERNAL_54858ab3_4_k_cu_95752c654cuda3std6ranges3__45__cpo7advanceE)
_ZN34_INTERNAL_54858ab3_4_k_cu_95752c654cuda3std6ranges3__45__cpo7advanceE:
	.zero		1
	.type		_ZN34_INTERNAL_54858ab3_4_k_cu_95752c654cuda3std3__45__cpo3endE,@object
	.size		_ZN34_INTERNAL_54858ab3_4_k_cu_95752c654cuda3std3__45__cpo3endE,(_ZN34_INTERNAL_54858ab3_4_k_cu_95752c654cuda3std6ranges3__45__cpo4nextE - _ZN34_INTERNAL_54858ab3_4_k_cu_95752c654cuda3std3__45__cpo3endE)
_ZN34_INTERNAL_54858ab3_4_k_cu_95752c654cuda3std3__45__cpo3endE:
	.zero		1
	.type		_ZN34_INTERNAL_54858ab3_4_k_cu_95752c654cuda3std6ranges3__45__cpo4nextE,@object
	.size		_ZN34_INTERNAL_54858ab3_4_k_cu_95752c654cuda3std6ranges3__45__cpo4nextE,(_ZN34_INTERNAL_54858ab3_4_k_cu_95752c654cuda3std6ranges3__45__cpo4swapE - _ZN34_INTERNAL_54858ab3_4_k_cu_95752c654cuda3std6ranges3__45__cpo4nextE)
_ZN34_INTERNAL_54858ab3_4_k_cu_95752c654cuda3std6ranges3__45__cpo4nextE:
	.zero		1
	.type		_ZN34_INTERNAL_54858ab3_4_k_cu_95752c654cuda3std6ranges3__45__cpo4swapE,@object
	.size		_ZN34_INTERNAL_54858ab3_4_k_cu_95752c654cuda3std6ranges3__45__cpo4swapE,(_ZN34_INTERNAL_54858ab3_4_k_cu_95752c654cuda3std3__45__cpo4rendE - _ZN34_INTERNAL_54858ab3_4_k_cu_95752c654cuda3std6ranges3__45__cpo4swapE)
_ZN34_INTERNAL_54858ab3_4_k_cu_95752c654cuda3std6ranges3__45__cpo4swapE:
	.zero		1
	.type		_ZN34_INTERNAL_54858ab3_4_k_cu_95752c654cuda3std3__45__cpo4rendE,@object
	.size		_ZN34_INTERNAL_54858ab3_4_k_cu_95752c654cuda3std3__45__cpo4rendE,(_ZN34_INTERNAL_54858ab3_4_k_cu_95752c654cuda3std6ranges3__45__cpo4sizeE - _ZN34_INTERNAL_54858ab3_4_k_cu_95752c654cuda3std3__45__cpo4rendE)
_ZN34_INTERNAL_54858ab3_4_k_cu_95752c654cuda3std3__45__cpo4rendE:
	.zero		1
	.type		_ZN34_INTERNAL_54858ab3_4_k_cu_95752c654cuda3std6ranges3__45__cpo4sizeE,@object
	.size		_ZN34_INTERNAL_54858ab3_4_k_cu_95752c654cuda3std6ranges3__45__cpo4sizeE,(_ZN34_INTERNAL_54858ab3_4_k_cu_95752c654cuda3std6ranges3__45__cpo6cbeginE - _ZN34_INTERNAL_54858ab3_4_k_cu_95752c654cuda3std6ranges3__45__cpo4sizeE)
_ZN34_INTERNAL_54858ab3_4_k_cu_95752c654cuda3std6ranges3__45__cpo4sizeE:
	.zero		1
	.type		_ZN34_INTERNAL_54858ab3_4_k_cu_95752c654cuda3std6ranges3__45__cpo6cbeginE,@object
	.size		_ZN34_INTERNAL_54858ab3_4_k_cu_95752c654cuda3std6ranges3__45__cpo6cbeginE,(.L_13 - _ZN34_INTERNAL_54858ab3_4_k_cu_95752c654cuda3std6ranges3__45__cpo6cbeginE)
_ZN34_INTERNAL_54858ab3_4_k_cu_95752c654cuda3std6ranges3__45__cpo6cbeginE:
	.zero		1
.L_13:


//--------------------- .nv.constant0._Z11test_globalPf --------------------------
	.section	.nv.constant0._Z11test_globalPf,"a",@progbits
	.sectionflags	@""
	.align	4
.nv.constant0._Z11test_globalPf:
	.zero		904


//--------------------- SYMBOLS --------------------------

	.type		.nv.reservedSmem.offset0,@object
	.size		.nv.reservedSmem.offset0,0x4
